//
// Generated by NVIDIA NVVM Compiler
//
// Compiler Build ID: CL-36424714
// Cuda compilation tools, release 13.0, V13.0.88
// Based on NVVM 20.0.0
//

.version 9.0
.target sm_100
.address_size 64

	// .globl	_Z10vector_addPKfS0_Pfi

.visible .entry _Z10vector_addPKfS0_Pfi(
	.param .u64 .ptr .align 1 _Z10vector_addPKfS0_Pfi_param_0,
	.param .u64 .ptr .align 1 _Z10vector_addPKfS0_Pfi_param_1,
	.param .u64 .ptr .align 1 _Z10vector_addPKfS0_Pfi_param_2,
	.param .u32 _Z10vector_addPKfS0_Pfi_param_3
)
{
	.reg .pred 	%p<7>;
	.reg .b32 	%r<31>;
	.reg .b32 	%f<16>;
	.reg .b64 	%rd<25>;

	ld.param.u64 	%rd4, [_Z10vector_addPKfS0_Pfi_param_0];
	ld.param.u64 	%rd5, [_Z10vector_addPKfS0_Pfi_param_1];
	ld.param.u64 	%rd6, [_Z10vector_addPKfS0_Pfi_param_2];
	ld.param.u32 	%r12, [_Z10vector_addPKfS0_Pfi_param_3];
	cvta.to.global.u64 	%rd1, %rd6;
	cvta.to.global.u64 	%rd2, %rd5;
	cvta.to.global.u64 	%rd3, %rd4;
	mov.u32 	%r13, %ctaid.x;
	mov.u32 	%r14, %ntid.x;
	mov.u32 	%r15, %tid.x;
	mad.lo.s32 	%r29, %r13, %r14, %r15;
	mov.u32 	%r16, %nctaid.x;
	mul.lo.s32 	%r2, %r16, %r14;
	setp.ge.s32 	%p1, %r29, %r12;
	@%p1 bra 	$L__BB0_7;
	add.s32 	%r17, %r29, %r2;
	max.s32 	%r18, %r12, %r17;
	setp.lt.s32 	%p2, %r17, %r12;
	selp.u32 	%r19, 1, 0, %p2;
	add.s32 	%r20, %r17, %r19;
	sub.s32 	%r21, %r18, %r20;
	div.u32 	%r22, %r21, %r2;
	add.s32 	%r3, %r22, %r19;
	and.b32  	%r23, %r3, 3;
	setp.eq.s32 	%p3, %r23, 3;
	@%p3 bra 	$L__BB0_4;
	add.s32 	%r24, %r3, 1;
	and.b32  	%r25, %r24, 3;
	neg.s32 	%r27, %r25;
$L__BB0_3:
	.pragma "nounroll";
	mul.wide.s32 	%rd7, %r29, 4;
	add.s64 	%rd8, %rd1, %rd7;
	add.s64 	%rd9, %rd2, %rd7;
	add.s64 	%rd10, %rd3, %rd7;
	ld.global.f32 	%f1, [%rd10];
	ld.global.f32 	%f2, [%rd9];
	add.f32 	%f3, %f1, %f2;
	st.global.f32 	[%rd8], %f3;
	add.s32 	%r29, %r29, %r2;
	add.s32 	%r27, %r27, 1;
	setp.ne.s32 	%p4, %r27, 0;
	@%p4 bra 	$L__BB0_3;
$L__BB0_4:
	setp.lt.u32 	%p5, %r3, 3;
	@%p5 bra 	$L__BB0_7;
	mul.wide.s32 	%rd15, %r2, 4;
	shl.b32 	%r26, %r2, 2;
$L__BB0_6:
	mul.wide.s32 	%rd11, %r29, 4;
	add.s64 	%rd12, %rd3, %rd11;
	ld.global.f32 	%f4, [%rd12];
	add.s64 	%rd13, %rd2, %rd11;
	ld.global.f32 	%f5, [%rd13];
	add.f32 	%f6, %f4, %f5;
	add.s64 	%rd14, %rd1, %rd11;
	st.global.f32 	[%rd14], %f6;
	add.s64 	%rd16, %rd12, %rd15;
	ld.global.f32 	%f7, [%rd16];
	add.s64 	%rd17, %rd13, %rd15;
	ld.global.f32 	%f8, [%rd17];
	add.f32 	%f9, %f7, %f8;
	add.s64 	%rd18, %rd14, %rd15;
	st.global.f32 	[%rd18], %f9;
	add.s64 	%rd19, %rd16, %rd15;
	ld.global.f32 	%f10, [%rd19];
	add.s64 	%rd20, %rd17, %rd15;
	ld.global.f32 	%f11, [%rd20];
	add.f32 	%f12, %f10, %f11;
	add.s64 	%rd21, %rd18, %rd15;
	st.global.f32 	[%rd21], %f12;
	add.s64 	%rd22, %rd19, %rd15;
	ld.global.f32 	%f13, [%rd22];
	add.s64 	%rd23, %rd20, %rd15;
	ld.global.f32 	%f14, [%rd23];
	add.f32 	%f15, %f13, %f14;
	add.s64 	%rd24, %rd21, %rd15;
	st.global.f32 	[%rd24], %f15;
	add.s32 	%r29, %r26, %r29;
	setp.lt.s32 	%p6, %r29, %r12;
	@%p6 bra 	$L__BB0_6;
$L__BB0_7:
	ret;

}


// ===== COMPILED SASS (sm_100) =====

	.target	sm_100

	.elftype	@"ET_EXEC"


//--------------------- .note.nv.tkinfo           --------------------------
	.section	.note.nv.tkinfo,"",@"SHT_NOTE"
	.sectionflags	@"SHF_NOTE_NV_TKINFO"
	.tkinfo
        /*0018*/ 	.word	0x00000002
        /*0030*/ 	.string	""
        /*0030*/ 	.string	"ptxas"
        /*0030*/ 	.string	"Cuda compilation tools, release 13.0, V13.0.88"
        /*0030*/ 	.string	"Build cuda_13.0.r13.0/compiler.36424714_0"
        /*0030*/ 	.string	"-arch sm_100 -m 64 "



//--------------------- .note.nv.cuinfo           --------------------------
	.section	.note.nv.cuinfo,"",@"SHT_NOTE"
	.sectionflags	@"SHF_NOTE_NV_CUINFO"
        /*0018*/ 	.short	0x0002
        /*001a*/ 	.short	0x0064
        /*001c*/ 	.short	0x0082
	.zero		2


//--------------------- .nv.info                  --------------------------
	.section	.nv.info,"",@"SHT_CUDA_INFO"
	.align	4


	//----- nvinfo : EIATTR_REGCOUNT
	.align		4
        /*0000*/ 	.byte	0x04, 0x2f
        /*0002*/ 	.short	(.L_1 - .L_0)
	.align		4
.L_0:
        /*0004*/ 	.word	index@(_Z10vector_addPKfS0_Pfi)
        /*0008*/ 	.word	0x0000001a


	//----- nvinfo : EIATTR_FRAME_SIZE
	.align		4
.L_1:
        /*000c*/ 	.byte	0x04, 0x11
        /*000e*/ 	.short	(.L_3 - .L_2)
	.align		4
.L_2:
        /*0010*/ 	.word	index@(_Z10vector_addPKfS0_Pfi)
        /*0014*/ 	.word	0x00000000


	//----- nvinfo : EIATTR_MIN_STACK_SIZE
	.align		4
.L_3:
        /*0018*/ 	.byte	0x04, 0x12
        /*001a*/ 	.short	(.L_5 - .L_4)
	.align		4
.L_4:
        /*001c*/ 	.word	index@(_Z10vector_addPKfS0_Pfi)
        /*0020*/ 	.word	0x00000000
.L_5:


//--------------------- .nv.compat                --------------------------
	.section	.nv.compat,"",@"SHT_CUDA_COMPAT_INFO"
	.align	4
        /*0000*/ 	.byte	0x02, 0x09, 0x00, 0x00, 0x02, 0x02, 0x01, 0x00, 0x02, 0x05, 0x05, 0x00, 0x03, 0x07, 0x01, 0x01
        /*0010*/ 	.byte	0x02, 0x03, 0x00, 0x00, 0x02, 0x06, 0x01, 0x00, 0x04, 0x0b, 0x08, 0x00, 0x09, 0x00, 0x00, 0x00
        /*0020*/ 	.byte	0x00, 0x00, 0x00, 0x00


//--------------------- .nv.info._Z10vector_addPKfS0_Pfi --------------------------
	.section	.nv.info._Z10vector_addPKfS0_Pfi,"",@"SHT_CUDA_INFO"
	.sectionflags	@""
	.align	4


	//----- nvinfo : EIATTR_CUDA_API_VERSION
	.align		4
        /*0000*/ 	.byte	0x04, 0x37
        /*0002*/ 	.short	(.L_7 - .L_6)
.L_6:
        /*0004*/ 	.word	0x00000082


	//----- nvinfo : EIATTR_KPARAM_INFO
	.align		4
.L_7:
        /*0008*/ 	.byte	0x04, 0x17
        /*000a*/ 	.short	(.L_9 - .L_8)
.L_8:
        /*000c*/ 	.word	0x00000000
        /*0010*/ 	.short	0x0003
        /*0012*/ 	.short	0x0018
        /*0014*/ 	.byte	0x00, 0xf0, 0x11, 0x00


	//----- nvinfo : EIATTR_KPARAM_INFO
	.align		4
.L_9:
        /*0018*/ 	.byte	0x04, 0x17
        /*001a*/ 	.short	(.L_11 - .L_10)
.L_10:
        /*001c*/ 	.word	0x00000000
        /*0020*/ 	.short	0x0002
        /*0022*/ 	.short	0x0010
        /*0024*/ 	.byte	0x00, 0xf5, 0x21, 0x00


	//----- nvinfo : EIATTR_KPARAM_INFO
	.align		4
.L_11:
        /*0028*/ 	.byte	0x04, 0x17
        /*002a*/ 	.short	(.L_13 - .L_12)
.L_12:
        /*002c*/ 	.word	0x00000000
        /*0030*/ 	.short	0x0001
        /*0032*/ 	.short	0x0008
        /*0034*/ 	.byte	0x00, 0xf5, 0x21, 0x00


	//----- nvinfo : EIATTR_KPARAM_INFO
	.align		4
.L_13:
        /*0038*/ 	.byte	0x04, 0x17
        /*003a*/ 	.short	(.L_15 - .L_14)
.L_14:
        /*003c*/ 	.word	0x00000000
        /*0040*/ 	.short	0x0000
        /*0042*/ 	.short	0x0000
        /*0044*/ 	.byte	0x00, 0xf5, 0x21, 0x00


	//----- nvinfo : EIATTR_SPARSE_MMA_MASK
	.align		4
.L_15:
        /*0048*/ 	.byte	0x03, 0x50
        /*004a*/ 	.short	0x0000


	//----- nvinfo : EIATTR_MAXREG_COUNT
	.align		4
        /*004c*/ 	.byte	0x03, 0x1b
        /*004e*/ 	.short	0x00ff


	//----- nvinfo : EIATTR_MERCURY_ISA_VERSION
	.align		4
        /*0050*/ 	.byte	0x03, 0x5f
        /*0052*/ 	.short	0x0101


	//----- nvinfo : EIATTR_VRC_CTA_INIT_COUNT
	.align		4
        /*0054*/ 	.byte	0x02, 0x4a
	.zero		1
	.zero		1


	//----- nvinfo : EIATTR_EXIT_INSTR_OFFSETS
	.align		4
        /*0058*/ 	.byte	0x04, 0x1c
        /*005a*/ 	.short	(.L_17 - .L_16)


	//   ....[0]....
.L_16:
        /*005c*/ 	.word	0x00000090


	//   ....[1]....
        /*0060*/ 	.word	0x000003a0


	//   ....[2]....
        /*0064*/ 	.word	0x000005d0


	//----- nvinfo : EIATTR_CRS_STACK_SIZE
	.align		4
.L_17:
        /*0068*/ 	.byte	0x04, 0x1e
        /*006a*/ 	.short	(.L_19 - .L_18)
.L_18:
        /*006c*/ 	.word	0x00000000


	//----- nvinfo : EIATTR_CBANK_PARAM_SIZE
	.align		4
.L_19:
        /*0070*/ 	.byte	0x03, 0x19
        /*0072*/ 	.short	0x001c


	//----- nvinfo : EIATTR_PARAM_CBANK
	.align		4
        /*0074*/ 	.byte	0x04, 0x0a
        /*0076*/ 	.short	(.L_21 - .L_20)
	.align		4
.L_20:
        /*0078*/ 	.word	index@(.nv.constant0._Z10vector_addPKfS0_Pfi)
        /*007c*/ 	.short	0x0380
        /*007e*/ 	.short	0x001c


	//----- nvinfo : EIATTR_SW_WAR
	.align		4
.L_21:
        /*0080*/ 	.byte	0x04, 0x36
        /*0082*/ 	.short	(.L_23 - .L_22)
.L_22:
        /*0084*/ 	.word	0x00000008
.L_23:


//--------------------- .nv.callgraph             --------------------------
	.section	.nv.callgraph,"",@"SHT_CUDA_CALLGRAPH"
	.align	4
	.sectionentsize	8
	.align		4
        /*0000*/ 	.word	0x00000000
	.align		4
        /*0004*/ 	.word	0xffffffff
	.align		4
        /*0008*/ 	.word	0x00000000
	.align		4
        /*000c*/ 	.word	0xfffffffe
	.align		4
        /*0010*/ 	.word	0x00000000
	.align		4
        /*0014*/ 	.word	0xfffffffd
	.align		4
        /*0018*/ 	.word	0x00000000
	.align		4
        /*001c*/ 	.word	0xfffffffc


//--------------------- .text._Z10vector_addPKfS0_Pfi --------------------------
	.section	.text._Z10vector_addPKfS0_Pfi,"ax",@progbits
	.align	128
        .global         _Z10vector_addPKfS0_Pfi
        .type           _Z10vector_addPKfS0_Pfi,@function
        .size           _Z10vector_addPKfS0_Pfi,(.L_x_5 - _Z10vector_addPKfS0_Pfi)
        .other          _Z10vector_addPKfS0_Pfi,@"STO_CUDA_ENTRY STV_DEFAULT"
_Z10vector_addPKfS0_Pfi:
.text._Z10vector_addPKfS0_Pfi:
[----:B------:R-:W-:Y:S01]  /*0000*/  LDC R1, c[0x0][0x37c] ;  /* 0x0000df00ff017b82 */ /* 0x000fe20000000800 */
[----:B------:R-:W0:Y:S07]  /*0010*/  S2R R3, SR_TID.X ;  /* 0x0000000000037919 */ /* 0x000e2e0000002100 */
[----:B------:R-:W0:Y:S01]  /*0020*/  S2UR UR4, SR_CTAID.X ;  /* 0x00000000000479c3 */ /* 0x000e220000002500 */
[----:B------:R-:W1:Y:S07]  /*0030*/  LDCU UR6, c[0x0][0x398] ;  /* 0x00007300ff0677ac */ /* 0x000e6e0008000800 */
[----:B------:R-:W0:Y:S01]  /*0040*/  LDC R0, c[0x0][0x360] ;  /* 0x0000d800ff007b82 */ /* 0x000e220000000800 */
[----:B------:R-:W2:Y:S01]  /*0050*/  LDCU UR5, c[0x0][0x370] ;  /* 0x00006e00ff0577ac */ /* 0x000ea20008000800 */
[----:B0-----:R-:W-:-:S02]  /*0060*/  IMAD R3, R0, UR4, R3 ;  /* 0x0000000400037c24 */ /* 0x001fc4000f8e0203 */
[----:B--2---:R-:W-:-:S03]  /*0070*/  IMAD R0, R0, UR5, RZ ;  /* 0x0000000500007c24 */ /* 0x004fc6000f8e02ff */
[----:B-1----:R-:W-:-:S13]  /*0080*/  ISETP.GE.AND P0, PT, R3, UR6, PT ;  /* 0x0000000603007c0c */ /* 0x002fda000bf06270 */
[----:B------:R-:W-:Y:S05]  /*0090*/  @P0 EXIT ;  /* 0x000000000000094d */ /* 0x000fea0003800000 */
[----:B------:R-:W0:Y:S01]  /*00a0*/  I2F.U32.RP R8, R0 ;  /* 0x0000000000087306 */ /* 0x000e220000209000 */
[----:B------:R-:W-:Y:S01]  /*00b0*/  IADD3 R2, PT, PT, R0, R3, RZ ;  /* 0x0000000300027210 */ /* 0x000fe20007ffe0ff */
[----:B------:R-:W1:Y:S01]  /*00c0*/  LDCU.64 UR4, c[0x0][0x358] ;  /* 0x00006b00ff0477ac */ /* 0x000e620008000a00 */
[----:B------:R-:W-:Y:S01]  /*00d0*/  IADD3 R9, PT, PT, RZ, -R0, RZ ;  /* 0x80000000ff097210 */ /* 0x000fe20007ffe0ff */
[----:B------:R-:W-:Y:S01]  /*00e0*/  BSSY.RECONVERGENT B0, `(.L_x_0) ;  /* 0x000002b000007945 */ /* 0x000fe20003800200 */
[C---:B------:R-:W-:Y:S02]  /*00f0*/  ISETP.GE.AND P0, PT, R2.reuse, UR6, PT ;  /* 0x0000000602007c0c */ /* 0x040fe4000bf06270 */
[----:B------:R-:W-:Y:S02]  /*0100*/  VIMNMX R7, PT, PT, R2, UR6, !PT ;  /* 0x0000000602077c48 */ /* 0x000fe4000ffe0100 */
[----:B------:R-:W-:Y:S02]  /*0110*/  SEL R6, RZ, 0x1, P0 ;  /* 0x00000001ff067807 */ /* 0x000fe40000000000 */
[----:B------:R-:W-:-:S02]  /*0120*/  ISETP.NE.U32.AND P2, PT, R0, RZ, PT ;  /* 0x000000ff0000720c */ /* 0x000fc40003f45070 */
[----:B------:R-:W-:Y:S01]  /*0130*/  IADD3 R7, PT, PT, R7, -R2, -R6 ;  /* 0x8000000207077210 */ /* 0x000fe20007ffe806 */
[----:B0-----:R-:W0:Y:S02]  /*0140*/  MUFU.RCP R8, R8 ;  /* 0x0000000800087308 */ /* 0x001e240000001000 */
[----:B0-----:R-:W-:-:S06]  /*0150*/  IADD3 R4, PT, PT, R8, 0xffffffe, RZ ;  /* 0x0ffffffe08047810 */ /* 0x001fcc0007ffe0ff */
[----:B------:R0:W2:Y:S02]  /*0160*/  F2I.FTZ.U32.TRUNC.NTZ R5, R4 ;  /* 0x0000000400057305 */ /* 0x0000a4000021f000 */
[----:B0-----:R-:W-:Y:S02]  /*0170*/  HFMA2 R4, -RZ, RZ, 0, 0 ;  /* 0x00000000ff047431 */ /* 0x001fe400000001ff */
[----:B--2---:R-:W-:-:S04]  /*0180*/  IMAD R9, R9, R5, RZ ;  /* 0x0000000509097224 */ /* 0x004fc800078e02ff */
[----:B------:R-:W-:-:S06]  /*0190*/  IMAD.HI.U32 R8, R5, R9, R4 ;  /* 0x0000000905087227 */ /* 0x000fcc00078e0004 */
[----:B------:R-:W-:-:S05]  /*01a0*/  IMAD.HI.U32 R5, R8, R7, RZ ;  /* 0x0000000708057227 */ /* 0x000fca00078e00ff */
[----:B------:R-:W-:-:S05]  /*01b0*/  IADD3 R2, PT, PT, -R5, RZ, RZ ;  /* 0x000000ff05027210 */ /* 0x000fca0007ffe1ff */
[----:B------:R-:W-:-:S05]  /*01c0*/  IMAD R7, R0, R2, R7 ;  /* 0x0000000200077224 */ /* 0x000fca00078e0207 */
[----:B------:R-:W-:-:S13]  /*01d0*/  ISETP.GE.U32.AND P0, PT, R7, R0, PT ;  /* 0x000000000700720c */ /* 0x000fda0003f06070 */
[----:B------:R-:W-:Y:S02]  /*01e0*/  @P0 IADD3 R7, PT, PT, -R0, R7, RZ ;  /* 0x0000000700070210 */ /* 0x000fe40007ffe1ff */
[----:B------:R-:W-:Y:S02]  /*01f0*/  @P0 IADD3 R5, PT, PT, R5, 0x1, RZ ;  /* 0x0000000105050810 */ /* 0x000fe40007ffe0ff */
[----:B------:R-:W-:-:S13]  /*0200*/  ISETP.GE.U32.AND P1, PT, R7, R0, PT ;  /* 0x000000000700720c */ /* 0x000fda0003f26070 */
[----:B------:R-:W-:Y:S02]  /*0210*/  @P1 IADD3 R5, PT, PT, R5, 0x1, RZ ;  /* 0x0000000105051810 */ /* 0x000fe40007ffe0ff */
[----:B------:R-:W-:-:S04]  /*0220*/  @!P2 LOP3.LUT R5, RZ, R0, RZ, 0x33, !PT ;  /* 0x00000000ff05a212 */ /* 0x000fc800078e33ff */
[----:B------:R-:W-:-:S04]  /*0230*/  IADD3 R2, PT, PT, R6, R5, RZ ;  /* 0x0000000506027210 */ /* 0x000fc80007ffe0ff */
[C---:B------:R-:W-:Y:S02]  /*0240*/  LOP3.LUT R4, R2.reuse, 0x3, RZ, 0xc0, !PT ;  /* 0x0000000302047812 */ /* 0x040fe400078ec0ff */
[----:B------:R-:W-:Y:S02]  /*0250*/  ISETP.GE.U32.AND P1, PT, R2, 0x3, PT ;  /* 0x000000030200780c */ /* 0x000fe40003f26070 */
[----:B------:R-:W-:-:S13]  /*0260*/  ISETP.NE.AND P0, PT, R4, 0x3, PT ;  /* 0x000000030400780c */ /* 0x000fda0003f05270 */
[----:B-1----:R-:W-:Y:S05]  /*0270*/  @!P0 BRA `(.L_x_1) ;  /* 0x0000000000448947 */ /* 0x002fea0003800000 */
[----:B------:R-:W0:Y:S01]  /*0280*/  LDC.64 R4, c[0x0][0x390] ;  /* 0x0000e400ff047b82 */ /* 0x000e220000000a00 */
[----:B------:R-:W-:-:S04]  /*0290*/  IADD3 R2, PT, PT, R2, 0x1, RZ ;  /* 0x0000000102027810 */ /* 0x000fc80007ffe0ff */
[----:B------:R-:W-:-:S03]  /*02a0*/  LOP3.LUT R2, R2, 0x3, RZ, 0xc0, !PT ;  /* 0x0000000302027812 */ /* 0x000fc600078ec0ff */
[----:B------:R-:W1:Y:S01]  /*02b0*/  LDC.64 R6, c[0x0][0x380] ;  /* 0x0000e000ff067b82 */ /* 0x000e620000000a00 */
[----:B------:R-:W-:-:S07]  /*02c0*/  IADD3 R2, PT, PT, -R2, RZ, RZ ;  /* 0x000000ff02027210 */ /* 0x000fce0007ffe1ff */
[----:B------:R-:W2:Y:S02]  /*02d0*/  LDC.64 R8, c[0x0][0x388] ;  /* 0x0000e200ff087b82 */ /* 0x000ea40000000a00 */
.L_x_2:
[----:B--2---:R-:W-:-:S04]  /*02e0*/  IMAD.WIDE R12, R3, 0x4, R8 ;  /* 0x00000004030c7825 */ /* 0x004fc800078e0208 */
[C---:B-1----:R-:W-:Y:S02]  /*02f0*/  IMAD.WIDE R14, R3.reuse, 0x4, R6 ;  /* 0x00000004030e7825 */ /* 0x042fe400078e0206 */
[----:B------:R-:W2:Y:S04]  /*0300*/  LDG.E R13, desc[UR4][R12.64] ;  /* 0x000000040c0d7981 */ /* 0x000ea8000c1e1900 */
[----:B------:R-:W2:Y:S01]  /*0310*/  LDG.E R14, desc[UR4][R14.64] ;  /* 0x000000040e0e7981 */ /* 0x000ea2000c1e1900 */
[----:B0--3--:R-:W-:Y:S01]  /*0320*/  IMAD.WIDE R10, R3, 0x4, R4 ;  /* 0x00000004030a7825 */ /* 0x009fe200078e0204 */
[----:B------:R-:W-:Y:S02]  /*0330*/  IADD3 R2, PT, PT, R2, 0x1, RZ ;  /* 0x0000000102027810 */ /* 0x000fe40007ffe0ff */
[----:B------:R-:W-:-:S02]  /*0340*/  IADD3 R3, PT, PT, R0, R3, RZ ;  /* 0x0000000300037210 */ /* 0x000fc40007ffe0ff */
[----:B------:R-:W-:Y:S01]  /*0350*/  ISETP.NE.AND P0, PT, R2, RZ, PT ;  /* 0x000000ff0200720c */ /* 0x000fe20003f05270 */
[----:B--2---:R-:W-:-:S05]  /*0360*/  FADD R17, R14, R13 ;  /* 0x0000000d0e117221 */ /* 0x004fca0000000000 */
[----:B------:R3:W-:Y:S07]  /*0370*/  STG.E desc[UR4][R10.64], R17 ;  /* 0x000000110a007986 */ /* 0x0007ee000c101904 */
[----:B------:R-:W-:Y:S05]  /*0380*/  @P0 BRA `(.L_x_2) ;  /* 0xfffffffc00d40947 */ /* 0x000fea000383ffff */
.L_x_1:
[----:B------:R-:W-:Y:S05]  /*0390*/  BSYNC.RECONVERGENT B0 ;  /* 0x0000000000007941 */ /* 0x000fea0003800200 */
.L_x_0:
[----:B------:R-:W-:Y:S05]  /*03a0*/  @!P1 EXIT ;  /* 0x000000000000994d */ /* 0x000fea0003800000 */
.L_x_3:
[----:B------:R-:W3:Y:S08]  /*03b0*/  LDC.64 R4, c[0x0][0x380] ;  /* 0x0000e000ff047b82 */ /* 0x000ef00000000a00 */
[----:B------:R-:W0:Y:S01]  /*03c0*/  LDC.64 R6, c[0x0][0x388] ;  /* 0x0000e200ff067b82 */ /* 0x000e220000000a00 */
[----:B---3--:R-:W-:-:S07]  /*03d0*/  IMAD.WIDE R10, R3, 0x4, R4 ;  /* 0x00000004030a7825 */ /* 0x008fce00078e0204 */
[----:B------:R-:W1:Y:S01]  /*03e0*/  LDC.64 R4, c[0x0][0x390] ;  /* 0x0000e400ff047b82 */ /* 0x000e620000000a00 */
[----:B--2---:R-:W2:Y:S01]  /*03f0*/  LDG.E R2, desc[UR4][R10.64] ;  /* 0x000000040a027981 */ /* 0x004ea2000c1e1900 */
[----:B0-----:R-:W-:-:S05]  /*0400*/  IMAD.WIDE R12, R3, 0x4, R6 ;  /* 0x00000004030c7825 */ /* 0x001fca00078e0206 */
[----:B------:R-:W2:Y:S01]  /*0410*/  LDG.E R7, desc[UR4][R12.64] ;  /* 0x000000040c077981 */ /* 0x000ea2000c1e1900 */
[----:B-1----:R-:W-:-:S04]  /*0420*/  IMAD.WIDE R16, R3, 0x4, R4 ;  /* 0x0000000403107825 */ /* 0x002fc800078e0204 */
[----:B------:R-:W-:-:S04]  /*0430*/  IMAD.WIDE R4, R0, 0x4, R10 ;  /* 0x0000000400047825 */ /* 0x000fc800078e020a */
[----:B--2---:R-:W-:Y:S01]  /*0440*/  FADD R19, R2, R7 ;  /* 0x0000000702137221 */ /* 0x004fe20000000000 */
[----:B------:R-:W-:-:S04]  /*0450*/  IMAD.WIDE R6, R0, 0x4, R12 ;  /* 0x0000000400067825 */ /* 0x000fc800078e020c */
[----:B------:R0:W-:Y:S04]  /*0460*/  STG.E desc[UR4][R16.64], R19 ;  /* 0x0000001310007986 */ /* 0x0001e8000c101904 */
[----:B------:R-:W2:Y:S04]  /*0470*/  LDG.E R2, desc[UR4][R4.64] ;  /* 0x0000000404027981 */ /* 0x000ea8000c1e1900 */
[----:B------:R-:W2:Y:S01]  /*0480*/  LDG.E R15, desc[UR4][R6.64] ;  /* 0x00000004060f7981 */ /* 0x000ea2000c1e1900 */
[----:B------:R-:W-:-:S04]  /*0490*/  IMAD.WIDE R8, R0, 0x4, R16 ;  /* 0x0000000400087825 */ /* 0x000fc800078e0210 */
[----:B------:R-:W-:-:S04]  /*04a0*/  IMAD.WIDE R10, R0, 0x4, R4 ;  /* 0x00000004000a7825 */ /* 0x000fc800078e0204 */
[----:B------:R-:W-:-:S04]  /*04b0*/  IMAD.WIDE R12, R0, 0x4, R6 ;  /* 0x00000004000c7825 */ /* 0x000fc800078e0206 */
[----:B--2---:R-:W-:-:S05]  /*04c0*/  FADD R21, R2, R15 ;  /* 0x0000000f02157221 */ /* 0x004fca0000000000 */
        /* <DEDUP_REMOVED lines=8> */
[----:B------:R-:W1:Y:S04]  /*0550*/  LDG.E R4, desc[UR4][R4.64] ;  /* 0x0000000404047981 */ /* 0x000e68000c1e1900 */
[----:B------:R-:W1:Y:S01]  /*0560*/  LDG.E R7, desc[UR4][R6.64] ;  /* 0x0000000406077981 */ /* 0x000e62000c1e1900 */
[C---:B0-----:R-:W-:Y:S01]  /*0570*/  IMAD.WIDE R16, R0.reuse, 0x4, R14 ;  /* 0x0000000400107825 */ /* 0x041fe200078e020e */
[----:B------:R-:W-:-:S04]  /*0580*/  LEA R3, R0, R3, 0x2 ;  /* 0x0000000300037211 */ /* 0x000fc800078e10ff */
[----:B------:R-:W-:Y:S01]  /*0590*/  ISETP.GE.AND P0, PT, R3, UR6, PT ;  /* 0x0000000603007c0c */ /* 0x000fe2000bf06270 */
[----:B-1----:R-:W-:-:S05]  /*05a0*/  FADD R9, R4, R7 ;  /* 0x0000000704097221 */ /* 0x002fca0000000000 */
[----:B------:R2:W-:Y:S07]  /*05b0*/  STG.E desc[UR4][R16.64], R9 ;  /* 0x0000000910007986 */ /* 0x0005ee000c101904 */
[----:B------:R-:W-:Y:S05]  /*05c0*/  @!P0 BRA `(.L_x_3) ;  /* 0xfffffffc00788947 */ /* 0x000fea000383ffff */
[----:B------:R-:W-:Y:S05]  /*05d0*/  EXIT ;  /* 0x000000000000794d */ /* 0x000fea0003800000 */
.L_x_4:
[----:B------:R-:W-:-:S00]  /*05e0*/  BRA `(.L_x_4) ;  /* 0xfffffffc00fc7947 */ /* 0x000fc0000383ffff */
[----:B------:R-:W-:-:S00]  /*05f0*/  NOP ;  /* 0x0000000000007918 */ /* 0x000fc00000000000 */
        /* <DEDUP_REMOVED lines=8> */
.L_x_5:


//--------------------- .nv.shared.reserved.0     --------------------------
	.section	.nv.shared.reserved.0,"aw",@nobits
	.weak		__nv_reservedSMEM_offset_0_alias
	.size		__nv_reservedSMEM_offset_0_alias, 0, 64
	.other		__nv_reservedSMEM_offset_0_alias,@"STO_CUDA_RESERVED_SHARED STV_DEFAULT"
__nv_reservedSMEM_offset_0_alias:
	.zero		0
	.zero		64


//--------------------- .nv.constant0._Z10vector_addPKfS0_Pfi --------------------------
	.section	.nv.constant0._Z10vector_addPKfS0_Pfi,"a",@progbits
	.sectionflags	@""
	.align	4
.nv.constant0._Z10vector_addPKfS0_Pfi:
	.zero		924


//--------------------- SYMBOLS --------------------------

	.type		.nv.reservedSmem.offset0,@object
	.size		.nv.reservedSmem.offset0,0x4
